//
// Generated by NVIDIA NVVM Compiler
//
// Compiler Build ID: CL-36424714
// Cuda compilation tools, release 13.0, V13.0.88
// Based on NVVM 20.0.0
//

.version 9.0
.target sm_100
.address_size 64

	// .globl	_Z28BlockwiseOnlineSoftmaxKernelPKfPfS1_S1_ii

.visible .entry _Z28BlockwiseOnlineSoftmaxKernelPKfPfS1_S1_ii(
	.param .u64 .ptr .align 1 _Z28BlockwiseOnlineSoftmaxKernelPKfPfS1_S1_ii_param_0,
	.param .u64 .ptr .align 1 _Z28BlockwiseOnlineSoftmaxKernelPKfPfS1_S1_ii_param_1,
	.param .u64 .ptr .align 1 _Z28BlockwiseOnlineSoftmaxKernelPKfPfS1_S1_ii_param_2,
	.param .u64 .ptr .align 1 _Z28BlockwiseOnlineSoftmaxKernelPKfPfS1_S1_ii_param_3,
	.param .u32 _Z28BlockwiseOnlineSoftmaxKernelPKfPfS1_S1_ii_param_4,
	.param .u32 _Z28BlockwiseOnlineSoftmaxKernelPKfPfS1_S1_ii_param_5
)
{


	ret;

}


// ===== COMPILED SASS (sm_100) =====

	.target	sm_100

	.elftype	@"ET_EXEC"


//--------------------- .note.nv.tkinfo           --------------------------
	.section	.note.nv.tkinfo,"",@"SHT_NOTE"
	.sectionflags	@"SHF_NOTE_NV_TKINFO"
	.tkinfo
        /*0018*/ 	.word	0x00000002
        /*0030*/ 	.string	""
        /*0030*/ 	.string	"ptxas"
        /*0030*/ 	.string	"Cuda compilation tools, release 13.0, V13.0.88"
        /*0030*/ 	.string	"Build cuda_13.0.r13.0/compiler.36424714_0"
        /*0030*/ 	.string	"-arch sm_100 -m 64 "



//--------------------- .note.nv.cuinfo           --------------------------
	.section	.note.nv.cuinfo,"",@"SHT_NOTE"
	.sectionflags	@"SHF_NOTE_NV_CUINFO"
        /*0018*/ 	.short	0x0002
        /*001a*/ 	.short	0x0064
        /*001c*/ 	.short	0x0082
	.zero		2


//--------------------- .nv.info                  --------------------------
	.section	.nv.info,"",@"SHT_CUDA_INFO"
	.align	4


	//----- nvinfo : EIATTR_REGCOUNT
	.align		4
        /*0000*/ 	.byte	0x04, 0x2f
        /*0002*/ 	.short	(.L_1 - .L_0)
	.align		4
.L_0:
        /*0004*/ 	.word	index@(_Z28BlockwiseOnlineSoftmaxKernelPKfPfS1_S1_ii)
        /*0008*/ 	.word	0x00000004


	//----- nvinfo : EIATTR_FRAME_SIZE
	.align		4
.L_1:
        /*000c*/ 	.byte	0x04, 0x11
        /*000e*/ 	.short	(.L_3 - .L_2)
	.align		4
.L_2:
        /*0010*/ 	.word	index@(_Z28BlockwiseOnlineSoftmaxKernelPKfPfS1_S1_ii)
        /*0014*/ 	.word	0x00000000


	//----- nvinfo : EIATTR_MIN_STACK_SIZE
	.align		4
.L_3:
        /*0018*/ 	.byte	0x04, 0x12
        /*001a*/ 	.short	(.L_5 - .L_4)
	.align		4
.L_4:
        /*001c*/ 	.word	index@(_Z28BlockwiseOnlineSoftmaxKernelPKfPfS1_S1_ii)
        /*0020*/ 	.word	0x00000000
.L_5:


//--------------------- .nv.compat                --------------------------
	.section	.nv.compat,"",@"SHT_CUDA_COMPAT_INFO"
	.align	4
        /*0000*/ 	.byte	0x02, 0x09, 0x00, 0x00, 0x02, 0x02, 0x01, 0x00, 0x02, 0x05, 0x05, 0x00, 0x03, 0x07, 0x01, 0x01
        /*0010*/ 	.byte	0x02, 0x03, 0x00, 0x00, 0x02, 0x06, 0x01, 0x00, 0x04, 0x0b, 0x08, 0x00, 0x09, 0x00, 0x00, 0x00
        /*0020*/ 	.byte	0x00, 0x00, 0x00, 0x00


//--------------------- .nv.info._Z28BlockwiseOnlineSoftmaxKernelPKfPfS1_S1_ii --------------------------
	.section	.nv.info._Z28BlockwiseOnlineSoftmaxKernelPKfPfS1_S1_ii,"",@"SHT_CUDA_INFO"
	.sectionflags	@""
	.align	4


	//----- nvinfo : EIATTR_CUDA_API_VERSION
	.align		4
        /*0000*/ 	.byte	0x04, 0x37
        /*0002*/ 	.short	(.L_7 - .L_6)
.L_6:
        /*0004*/ 	.word	0x00000082


	//----- nvinfo : EIATTR_KPARAM_INFO
	.align		4
.L_7:
        /*0008*/ 	.byte	0x04, 0x17
        /*000a*/ 	.short	(.L_9 - .L_8)
.L_8:
        /*000c*/ 	.word	0x00000000
        /*0010*/ 	.short	0x0005
        /*0012*/ 	.short	0x0024
        /*0014*/ 	.byte	0x00, 0xf0, 0x11, 0x00


	//----- nvinfo : EIATTR_KPARAM_INFO
	.align		4
.L_9:
        /*0018*/ 	.byte	0x04, 0x17
        /*001a*/ 	.short	(.L_11 - .L_10)
.L_10:
        /*001c*/ 	.word	0x00000000
        /*0020*/ 	.short	0x0004
        /*0022*/ 	.short	0x0020
        /*0024*/ 	.byte	0x00, 0xf0, 0x11, 0x00


	//----- nvinfo : EIATTR_KPARAM_INFO
	.align		4
.L_11:
        /*0028*/ 	.byte	0x04, 0x17
        /*002a*/ 	.short	(.L_13 - .L_12)
.L_12:
        /*002c*/ 	.word	0x00000000
        /*0030*/ 	.short	0x0003
        /*0032*/ 	.short	0x0018
        /*0034*/ 	.byte	0x00, 0xf5, 0x21, 0x00


	//----- nvinfo : EIATTR_KPARAM_INFO
	.align		4
.L_13:
        /*0038*/ 	.byte	0x04, 0x17
        /*003a*/ 	.short	(.L_15 - .L_14)
.L_14:
        /*003c*/ 	.word	0x00000000
        /*0040*/ 	.short	0x0002
        /*0042*/ 	.short	0x0010
        /*0044*/ 	.byte	0x00, 0xf5, 0x21, 0x00


	//----- nvinfo : EIATTR_KPARAM_INFO
	.align		4
.L_15:
        /*0048*/ 	.byte	0x04, 0x17
        /*004a*/ 	.short	(.L_17 - .L_16)
.L_16:
        /*004c*/ 	.word	0x00000000
        /*0050*/ 	.short	0x0001
        /*0052*/ 	.short	0x0008
        /*0054*/ 	.byte	0x00, 0xf5, 0x21, 0x00


	//----- nvinfo : EIATTR_KPARAM_INFO
	.align		4
.L_17:
        /*0058*/ 	.byte	0x04, 0x17
        /*005a*/ 	.short	(.L_19 - .L_18)
.L_18:
        /*005c*/ 	.word	0x00000000
        /*0060*/ 	.short	0x0000
        /*0062*/ 	.short	0x0000
        /*0064*/ 	.byte	0x00, 0xf5, 0x21, 0x00


	//----- nvinfo : EIATTR_SPARSE_MMA_MASK
	.align		4
.L_19:
        /*0068*/ 	.byte	0x03, 0x50
        /*006a*/ 	.short	0x0000


	//----- nvinfo : EIATTR_MAXREG_COUNT
	.align		4
        /*006c*/ 	.byte	0x03, 0x1b
        /*006e*/ 	.short	0x00ff


	//----- nvinfo : EIATTR_MERCURY_ISA_VERSION
	.align		4
        /*0070*/ 	.byte	0x03, 0x5f
        /*0072*/ 	.short	0x0101


	//----- nvinfo : EIATTR_VRC_CTA_INIT_COUNT
	.align		4
        /*0074*/ 	.byte	0x02, 0x4a
	.zero		1
	.zero		1


	//----- nvinfo : EIATTR_EXIT_INSTR_OFFSETS
	.align		4
        /*0078*/ 	.byte	0x04, 0x1c
        /*007a*/ 	.short	(.L_21 - .L_20)


	//   ....[0]....
.L_20:
        /*007c*/ 	.word	0x00000010


	//----- nvinfo : EIATTR_CBANK_PARAM_SIZE
	.align		4
.L_21:
        /*0080*/ 	.byte	0x03, 0x19
        /*0082*/ 	.short	0x0028


	//----- nvinfo : EIATTR_PARAM_CBANK
	.align		4
        /*0084*/ 	.byte	0x04, 0x0a
        /*0086*/ 	.short	(.L_23 - .L_22)
	.align		4
.L_22:
        /*0088*/ 	.word	index@(.nv.constant0._Z28BlockwiseOnlineSoftmaxKernelPKfPfS1_S1_ii)
        /*008c*/ 	.short	0x0380
        /*008e*/ 	.short	0x0028


	//----- nvinfo : EIATTR_SW_WAR
	.align		4
.L_23:
        /*0090*/ 	.byte	0x04, 0x36
        /*0092*/ 	.short	(.L_25 - .L_24)
.L_24:
        /*0094*/ 	.word	0x00000008
.L_25:


//--------------------- .nv.callgraph             --------------------------
	.section	.nv.callgraph,"",@"SHT_CUDA_CALLGRAPH"
	.align	4
	.sectionentsize	8
	.align		4
        /*0000*/ 	.word	0x00000000
	.align		4
        /*0004*/ 	.word	0xffffffff
	.align		4
        /*0008*/ 	.word	0x00000000
	.align		4
        /*000c*/ 	.word	0xfffffffe
	.align		4
        /*0010*/ 	.word	0x00000000
	.align		4
        /*0014*/ 	.word	0xfffffffd
	.align		4
        /*0018*/ 	.word	0x00000000
	.align		4
        /*001c*/ 	.word	0xfffffffc


//--------------------- .text._Z28BlockwiseOnlineSoftmaxKernelPKfPfS1_S1_ii --------------------------
	.section	.text._Z28BlockwiseOnlineSoftmaxKernelPKfPfS1_S1_ii,"ax",@progbits
	.align	128
        .global         _Z28BlockwiseOnlineSoftmaxKernelPKfPfS1_S1_ii
        .type           _Z28BlockwiseOnlineSoftmaxKernelPKfPfS1_S1_ii,@function
        .size           _Z28BlockwiseOnlineSoftmaxKernelPKfPfS1_S1_ii,(.L_x_1 - _Z28BlockwiseOnlineSoftmaxKernelPKfPfS1_S1_ii)
        .other          _Z28BlockwiseOnlineSoftmaxKernelPKfPfS1_S1_ii,@"STO_CUDA_ENTRY STV_DEFAULT"
_Z28BlockwiseOnlineSoftmaxKernelPKfPfS1_S1_ii:
.text._Z28BlockwiseOnlineSoftmaxKernelPKfPfS1_S1_ii:
[----:B------:R-:W-:Y:S01]  /*0000*/  LDC R1, c[0x0][0x37c] ;  /* 0x0000df00ff017b82 */ /* 0x000fe20000000800 */
[----:B------:R-:W-:Y:S05]  /*0010*/  EXIT ;  /* 0x000000000000794d */ /* 0x000fea0003800000 */
.L_x_0:
[----:B------:R-:W-:-:S00]  /*0020*/  BRA `(.L_x_0) ;  /* 0xfffffffc00fc7947 */ /* 0x000fc0000383ffff */
[----:B------:R-:W-:-:S00]  /*0030*/  NOP ;  /* 0x0000000000007918 */ /* 0x000fc00000000000 */
        /* <DEDUP_REMOVED lines=12> */
.L_x_1:


//--------------------- .nv.shared.reserved.0     --------------------------
	.section	.nv.shared.reserved.0,"aw",@nobits
	.weak		__nv_reservedSMEM_offset_0_alias
	.size		__nv_reservedSMEM_offset_0_alias, 0, 64
	.other		__nv_reservedSMEM_offset_0_alias,@"STO_CUDA_RESERVED_SHARED STV_DEFAULT"
__nv_reservedSMEM_offset_0_alias:
	.zero		0
	.zero		64


//--------------------- .nv.constant0._Z28BlockwiseOnlineSoftmaxKernelPKfPfS1_S1_ii --------------------------
	.section	.nv.constant0._Z28BlockwiseOnlineSoftmaxKernelPKfPfS1_S1_ii,"a",@progbits
	.sectionflags	@""
	.align	4
.nv.constant0._Z28BlockwiseOnlineSoftmaxKernelPKfPfS1_S1_ii:
	.zero		936


//--------------------- SYMBOLS --------------------------

	.type		.nv.reservedSmem.offset0,@object
	.size		.nv.reservedSmem.offset0,0x4
